//
// Generated by NVIDIA NVVM Compiler
//
// Compiler Build ID: CL-36424714
// Cuda compilation tools, release 13.0, V13.0.88
// Based on NVVM 20.0.0
//

.version 9.0
.target sm_100
.address_size 64

	// .globl	_Z6VecAddiPKfS0_Pf

.visible .entry _Z6VecAddiPKfS0_Pf(
	.param .u32 _Z6VecAddiPKfS0_Pf_param_0,
	.param .u64 .ptr .align 1 _Z6VecAddiPKfS0_Pf_param_1,
	.param .u64 .ptr .align 1 _Z6VecAddiPKfS0_Pf_param_2,
	.param .u64 .ptr .align 1 _Z6VecAddiPKfS0_Pf_param_3
)
{
	.reg .pred 	%p<2>;
	.reg .b32 	%r<6>;
	.reg .b32 	%f<4>;
	.reg .b64 	%rd<11>;

	ld.param.u32 	%r2, [_Z6VecAddiPKfS0_Pf_param_0];
	ld.param.u64 	%rd1, [_Z6VecAddiPKfS0_Pf_param_1];
	ld.param.u64 	%rd2, [_Z6VecAddiPKfS0_Pf_param_2];
	ld.param.u64 	%rd3, [_Z6VecAddiPKfS0_Pf_param_3];
	mov.u32 	%r3, %ctaid.x;
	mov.u32 	%r4, %ntid.x;
	mov.u32 	%r5, %tid.x;
	mad.lo.s32 	%r1, %r3, %r4, %r5;
	setp.ge.s32 	%p1, %r1, %r2;
	@%p1 bra 	$L__BB0_2;
	cvta.to.global.u64 	%rd4, %rd1;
	cvta.to.global.u64 	%rd5, %rd2;
	cvta.to.global.u64 	%rd6, %rd3;
	mul.wide.s32 	%rd7, %r1, 4;
	add.s64 	%rd8, %rd4, %rd7;
	ld.global.f32 	%f1, [%rd8];
	add.s64 	%rd9, %rd5, %rd7;
	ld.global.f32 	%f2, [%rd9];
	add.f32 	%f3, %f1, %f2;
	add.s64 	%rd10, %rd6, %rd7;
	st.global.f32 	[%rd10], %f3;
$L__BB0_2:
	ret;

}


// ===== COMPILED SASS (sm_100) =====

	.target	sm_100

	.elftype	@"ET_EXEC"


//--------------------- .note.nv.tkinfo           --------------------------
	.section	.note.nv.tkinfo,"",@"SHT_NOTE"
	.sectionflags	@"SHF_NOTE_NV_TKINFO"
	.tkinfo
        /*0018*/ 	.word	0x00000002
        /*0030*/ 	.string	""
        /*0030*/ 	.string	"ptxas"
        /*0030*/ 	.string	"Cuda compilation tools, release 13.0, V13.0.88"
        /*0030*/ 	.string	"Build cuda_13.0.r13.0/compiler.36424714_0"
        /*0030*/ 	.string	"-arch sm_100 -m 64 "



//--------------------- .note.nv.cuinfo           --------------------------
	.section	.note.nv.cuinfo,"",@"SHT_NOTE"
	.sectionflags	@"SHF_NOTE_NV_CUINFO"
        /*0018*/ 	.short	0x0002
        /*001a*/ 	.short	0x0064
        /*001c*/ 	.short	0x0082
	.zero		2


//--------------------- .nv.info                  --------------------------
	.section	.nv.info,"",@"SHT_CUDA_INFO"
	.align	4


	//----- nvinfo : EIATTR_REGCOUNT
	.align		4
        /*0000*/ 	.byte	0x04, 0x2f
        /*0002*/ 	.short	(.L_1 - .L_0)
	.align		4
.L_0:
        /*0004*/ 	.word	index@(_Z6VecAddiPKfS0_Pf)
        /*0008*/ 	.word	0x0000000c


	//----- nvinfo : EIATTR_FRAME_SIZE
	.align		4
.L_1:
        /*000c*/ 	.byte	0x04, 0x11
        /*000e*/ 	.short	(.L_3 - .L_2)
	.align		4
.L_2:
        /*0010*/ 	.word	index@(_Z6VecAddiPKfS0_Pf)
        /*0014*/ 	.word	0x00000000


	//----- nvinfo : EIATTR_MIN_STACK_SIZE
	.align		4
.L_3:
        /*0018*/ 	.byte	0x04, 0x12
        /*001a*/ 	.short	(.L_5 - .L_4)
	.align		4
.L_4:
        /*001c*/ 	.word	index@(_Z6VecAddiPKfS0_Pf)
        /*0020*/ 	.word	0x00000000
.L_5:


//--------------------- .nv.compat                --------------------------
	.section	.nv.compat,"",@"SHT_CUDA_COMPAT_INFO"
	.align	4
        /*0000*/ 	.byte	0x02, 0x09, 0x00, 0x00, 0x02, 0x02, 0x01, 0x00, 0x02, 0x05, 0x05, 0x00, 0x03, 0x07, 0x01, 0x01
        /*0010*/ 	.byte	0x02, 0x03, 0x00, 0x00, 0x02, 0x06, 0x01, 0x00, 0x04, 0x0b, 0x08, 0x00, 0x09, 0x00, 0x00, 0x00
        /*0020*/ 	.byte	0x00, 0x00, 0x00, 0x00


//--------------------- .nv.info._Z6VecAddiPKfS0_Pf --------------------------
	.section	.nv.info._Z6VecAddiPKfS0_Pf,"",@"SHT_CUDA_INFO"
	.sectionflags	@""
	.align	4


	//----- nvinfo : EIATTR_CUDA_API_VERSION
	.align		4
        /*0000*/ 	.byte	0x04, 0x37
        /*0002*/ 	.short	(.L_7 - .L_6)
.L_6:
        /*0004*/ 	.word	0x00000082


	//----- nvinfo : EIATTR_KPARAM_INFO
	.align		4
.L_7:
        /*0008*/ 	.byte	0x04, 0x17
        /*000a*/ 	.short	(.L_9 - .L_8)
.L_8:
        /*000c*/ 	.word	0x00000000
        /*0010*/ 	.short	0x0003
        /*0012*/ 	.short	0x0018
        /*0014*/ 	.byte	0x00, 0xf5, 0x21, 0x00


	//----- nvinfo : EIATTR_KPARAM_INFO
	.align		4
.L_9:
        /*0018*/ 	.byte	0x04, 0x17
        /*001a*/ 	.short	(.L_11 - .L_10)
.L_10:
        /*001c*/ 	.word	0x00000000
        /*0020*/ 	.short	0x0002
        /*0022*/ 	.short	0x0010
        /*0024*/ 	.byte	0x00, 0xf5, 0x21, 0x00


	//----- nvinfo : EIATTR_KPARAM_INFO
	.align		4
.L_11:
        /*0028*/ 	.byte	0x04, 0x17
        /*002a*/ 	.short	(.L_13 - .L_12)
.L_12:
        /*002c*/ 	.word	0x00000000
        /*0030*/ 	.short	0x0001
        /*0032*/ 	.short	0x0008
        /*0034*/ 	.byte	0x00, 0xf5, 0x21, 0x00


	//----- nvinfo : EIATTR_KPARAM_INFO
	.align		4
.L_13:
        /*0038*/ 	.byte	0x04, 0x17
        /*003a*/ 	.short	(.L_15 - .L_14)
.L_14:
        /*003c*/ 	.word	0x00000000
        /*0040*/ 	.short	0x0000
        /*0042*/ 	.short	0x0000
        /*0044*/ 	.byte	0x00, 0xf0, 0x11, 0x00


	//----- nvinfo : EIATTR_SPARSE_MMA_MASK
	.align		4
.L_15:
        /*0048*/ 	.byte	0x03, 0x50
        /*004a*/ 	.short	0x0000


	//----- nvinfo : EIATTR_MAXREG_COUNT
	.align		4
        /*004c*/ 	.byte	0x03, 0x1b
        /*004e*/ 	.short	0x00ff


	//----- nvinfo : EIATTR_MERCURY_ISA_VERSION
	.align		4
        /*0050*/ 	.byte	0x03, 0x5f
        /*0052*/ 	.short	0x0101


	//----- nvinfo : EIATTR_VRC_CTA_INIT_COUNT
	.align		4
        /*0054*/ 	.byte	0x02, 0x4a
	.zero		1
	.zero		1


	//----- nvinfo : EIATTR_EXIT_INSTR_OFFSETS
	.align		4
        /*0058*/ 	.byte	0x04, 0x1c
        /*005a*/ 	.short	(.L_17 - .L_16)


	//   ....[0]....
.L_16:
        /*005c*/ 	.word	0x00000070


	//   ....[1]....
        /*0060*/ 	.word	0x00000130


	//----- nvinfo : EIATTR_CBANK_PARAM_SIZE
	.align		4
.L_17:
        /*0064*/ 	.byte	0x03, 0x19
        /*0066*/ 	.short	0x0020


	//----- nvinfo : EIATTR_PARAM_CBANK
	.align		4
        /*0068*/ 	.byte	0x04, 0x0a
        /*006a*/ 	.short	(.L_19 - .L_18)
	.align		4
.L_18:
        /*006c*/ 	.word	index@(.nv.constant0._Z6VecAddiPKfS0_Pf)
        /*0070*/ 	.short	0x0380
        /*0072*/ 	.short	0x0020


	//----- nvinfo : EIATTR_SW_WAR
	.align		4
.L_19:
        /*0074*/ 	.byte	0x04, 0x36
        /*0076*/ 	.short	(.L_21 - .L_20)
.L_20:
        /*0078*/ 	.word	0x00000008
.L_21:


//--------------------- .nv.callgraph             --------------------------
	.section	.nv.callgraph,"",@"SHT_CUDA_CALLGRAPH"
	.align	4
	.sectionentsize	8
	.align		4
        /*0000*/ 	.word	0x00000000
	.align		4
        /*0004*/ 	.word	0xffffffff
	.align		4
        /*0008*/ 	.word	0x00000000
	.align		4
        /*000c*/ 	.word	0xfffffffe
	.align		4
        /*0010*/ 	.word	0x00000000
	.align		4
        /*0014*/ 	.word	0xfffffffd
	.align		4
        /*0018*/ 	.word	0x00000000
	.align		4
        /*001c*/ 	.word	0xfffffffc


//--------------------- .text._Z6VecAddiPKfS0_Pf  --------------------------
	.section	.text._Z6VecAddiPKfS0_Pf,"ax",@progbits
	.align	128
        .global         _Z6VecAddiPKfS0_Pf
        .type           _Z6VecAddiPKfS0_Pf,@function
        .size           _Z6VecAddiPKfS0_Pf,(.L_x_1 - _Z6VecAddiPKfS0_Pf)
        .other          _Z6VecAddiPKfS0_Pf,@"STO_CUDA_ENTRY STV_DEFAULT"
_Z6VecAddiPKfS0_Pf:
.text._Z6VecAddiPKfS0_Pf:
[----:B------:R-:W-:Y:S01]  /*0000*/  LDC R1, c[0x0][0x37c] ;  /* 0x0000df00ff017b82 */ /* 0x000fe20000000800 */
[----:B------:R-:W0:Y:S07]  /*0010*/  S2R R0, SR_TID.X ;  /* 0x0000000000007919 */ /* 0x000e2e0000002100 */
[----:B------:R-:W0:Y:S01]  /*0020*/  S2UR UR4, SR_CTAID.X ;  /* 0x00000000000479c3 */ /* 0x000e220000002500 */
[----:B------:R-:W1:Y:S07]  /*0030*/  LDCU UR5, c[0x0][0x380] ;  /* 0x00007000ff0577ac */ /* 0x000e6e0008000800 */
[----:B------:R-:W0:Y:S02]  /*0040*/  LDC R9, c[0x0][0x360] ;  /* 0x0000d800ff097b82 */ /* 0x000e240000000800 */
[----:B0-----:R-:W-:-:S05]  /*0050*/  IMAD R9, R9, UR4, R0 ;  /* 0x0000000409097c24 */ /* 0x001fca000f8e0200 */
[----:B-1----:R-:W-:-:S13]  /*0060*/  ISETP.GE.AND P0, PT, R9, UR5, PT ;  /* 0x0000000509007c0c */ /* 0x002fda000bf06270 */
[----:B------:R-:W-:Y:S05]  /*0070*/  @P0 EXIT ;  /* 0x000000000000094d */ /* 0x000fea0003800000 */
[----:B------:R-:W0:Y:S01]  /*0080*/  LDC.64 R2, c[0x0][0x388] ;  /* 0x0000e200ff027b82 */ /* 0x000e220000000a00 */
[----:B------:R-:W1:Y:S07]  /*0090*/  LDCU.64 UR4, c[0x0][0x358] ;  /* 0x00006b00ff0477ac */ /* 0x000e6e0008000a00 */
[----:B------:R-:W2:Y:S08]  /*00a0*/  LDC.64 R4, c[0x0][0x390] ;  /* 0x0000e400ff047b82 */ /* 0x000eb00000000a00 */
[----:B------:R-:W3:Y:S01]  /*00b0*/  LDC.64 R6, c[0x0][0x398] ;  /* 0x0000e600ff067b82 */ /* 0x000ee20000000a00 */
[----:B0-----:R-:W-:-:S06]  /*00c0*/  IMAD.WIDE R2, R9, 0x4, R2 ;  /* 0x0000000409027825 */ /* 0x001fcc00078e0202 */
[----:B-1----:R-:W4:Y:S01]  /*00d0*/  LDG.E R2, desc[UR4][R2.64] ;  /* 0x0000000402027981 */ /* 0x002f22000c1e1900 */
[----:B--2---:R-:W-:-:S06]  /*00e0*/  IMAD.WIDE R4, R9, 0x4, R4 ;  /* 0x0000000409047825 */ /* 0x004fcc00078e0204 */
[----:B------:R-:W4:Y:S01]  /*00f0*/  LDG.E R5, desc[UR4][R4.64] ;  /* 0x0000000404057981 */ /* 0x000f22000c1e1900 */
[----:B---3--:R-:W-:-:S04]  /*0100*/  IMAD.WIDE R6, R9, 0x4, R6 ;  /* 0x0000000409067825 */ /* 0x008fc800078e0206 */
[----:B----4-:R-:W-:-:S05]  /*0110*/  FADD R9, R2, R5 ;  /* 0x0000000502097221 */ /* 0x010fca0000000000 */
[----:B------:R-:W-:Y:S01]  /*0120*/  STG.E desc[UR4][R6.64], R9 ;  /* 0x0000000906007986 */ /* 0x000fe2000c101904 */
[----:B------:R-:W-:Y:S05]  /*0130*/  EXIT ;  /* 0x000000000000794d */ /* 0x000fea0003800000 */
.L_x_0:
[----:B------:R-:W-:-:S00]  /*0140*/  BRA `(.L_x_0) ;  /* 0xfffffffc00fc7947 */ /* 0x000fc0000383ffff */
[----:B------:R-:W-:-:S00]  /*0150*/  NOP ;  /* 0x0000000000007918 */ /* 0x000fc00000000000 */
        /* <DEDUP_REMOVED lines=10> */
.L_x_1:


//--------------------- .nv.shared.reserved.0     --------------------------
	.section	.nv.shared.reserved.0,"aw",@nobits
	.weak		__nv_reservedSMEM_offset_0_alias
	.size		__nv_reservedSMEM_offset_0_alias, 0, 64
	.other		__nv_reservedSMEM_offset_0_alias,@"STO_CUDA_RESERVED_SHARED STV_DEFAULT"
__nv_reservedSMEM_offset_0_alias:
	.zero		0
	.zero		64


//--------------------- .nv.constant0._Z6VecAddiPKfS0_Pf --------------------------
	.section	.nv.constant0._Z6VecAddiPKfS0_Pf,"a",@progbits
	.sectionflags	@""
	.align	4
.nv.constant0._Z6VecAddiPKfS0_Pf:
	.zero		928


//--------------------- SYMBOLS --------------------------

	.type		.nv.reservedSmem.offset0,@object
	.size		.nv.reservedSmem.offset0,0x4
